//
// Generated by NVIDIA NVVM Compiler
//
// Compiler Build ID: CL-36424714
// Cuda compilation tools, release 13.0, V13.0.88
// Based on NVVM 20.0.0
//

.version 9.0
.target sm_100
.address_size 64

	// .globl	_Z10vector_proPfS_S_i

.visible .entry _Z10vector_proPfS_S_i(
	.param .u64 .ptr .align 1 _Z10vector_proPfS_S_i_param_0,
	.param .u64 .ptr .align 1 _Z10vector_proPfS_S_i_param_1,
	.param .u64 .ptr .align 1 _Z10vector_proPfS_S_i_param_2,
	.param .u32 _Z10vector_proPfS_S_i_param_3
)
{
	.reg .pred 	%p<12>;
	.reg .b32 	%r<25>;
	.reg .b32 	%f<104>;
	.reg .b64 	%rd<20>;

	ld.param.u64 	%rd10, [_Z10vector_proPfS_S_i_param_0];
	ld.param.u64 	%rd11, [_Z10vector_proPfS_S_i_param_1];
	ld.param.u64 	%rd12, [_Z10vector_proPfS_S_i_param_2];
	ld.param.u32 	%r17, [_Z10vector_proPfS_S_i_param_3];
	cvta.to.global.u64 	%rd1, %rd12;
	setp.lt.s32 	%p1, %r17, 1;
	@%p1 bra 	$L__BB0_16;
	and.b32  	%r1, %r17, 15;
	add.s32 	%r2, %r1, -1;
	and.b32  	%r3, %r17, 7;
	add.s32 	%r4, %r3, -1;
	and.b32  	%r5, %r17, 2147483632;
	and.b32  	%r6, %r17, 3;
	neg.s32 	%r7, %r5;
	add.s64 	%rd2, %rd1, 32;
	cvta.to.global.u64 	%rd3, %rd10;
	cvta.to.global.u64 	%rd4, %rd11;
	mov.b32 	%r20, 0;
$L__BB0_2:
	setp.lt.u32 	%p2, %r17, 16;
	mul.wide.u32 	%rd13, %r20, 4;
	add.s64 	%rd5, %rd3, %rd13;
	mov.b32 	%r23, 0;
	st.global.u32 	[%rd5], %r23;
	add.s64 	%rd6, %rd4, %rd13;
	mov.f32 	%f101, 0f00000000;
	@%p2 bra 	$L__BB0_5;
	mov.f32 	%f101, 0f00000000;
	mov.u64 	%rd19, %rd2;
	mov.u32 	%r21, %r7;
$L__BB0_4:
	.pragma "nounroll";
	ld.global.f32 	%f12, [%rd6];
	ld.global.f32 	%f13, [%rd19+-32];
	fma.rn.f32 	%f14, %f12, %f13, %f101;
	st.global.f32 	[%rd5], %f14;
	ld.global.f32 	%f15, [%rd6];
	ld.global.f32 	%f16, [%rd19+-28];
	fma.rn.f32 	%f17, %f15, %f16, %f14;
	st.global.f32 	[%rd5], %f17;
	ld.global.f32 	%f18, [%rd6];
	ld.global.f32 	%f19, [%rd19+-24];
	fma.rn.f32 	%f20, %f18, %f19, %f17;
	st.global.f32 	[%rd5], %f20;
	ld.global.f32 	%f21, [%rd6];
	ld.global.f32 	%f22, [%rd19+-20];
	fma.rn.f32 	%f23, %f21, %f22, %f20;
	st.global.f32 	[%rd5], %f23;
	ld.global.f32 	%f24, [%rd6];
	ld.global.f32 	%f25, [%rd19+-16];
	fma.rn.f32 	%f26, %f24, %f25, %f23;
	st.global.f32 	[%rd5], %f26;
	ld.global.f32 	%f27, [%rd6];
	ld.global.f32 	%f28, [%rd19+-12];
	fma.rn.f32 	%f29, %f27, %f28, %f26;
	st.global.f32 	[%rd5], %f29;
	ld.global.f32 	%f30, [%rd6];
	ld.global.f32 	%f31, [%rd19+-8];
	fma.rn.f32 	%f32, %f30, %f31, %f29;
	st.global.f32 	[%rd5], %f32;
	ld.global.f32 	%f33, [%rd6];
	ld.global.f32 	%f34, [%rd19+-4];
	fma.rn.f32 	%f35, %f33, %f34, %f32;
	st.global.f32 	[%rd5], %f35;
	ld.global.f32 	%f36, [%rd6];
	ld.global.f32 	%f37, [%rd19];
	fma.rn.f32 	%f38, %f36, %f37, %f35;
	st.global.f32 	[%rd5], %f38;
	ld.global.f32 	%f39, [%rd6];
	ld.global.f32 	%f40, [%rd19+4];
	fma.rn.f32 	%f41, %f39, %f40, %f38;
	st.global.f32 	[%rd5], %f41;
	ld.global.f32 	%f42, [%rd6];
	ld.global.f32 	%f43, [%rd19+8];
	fma.rn.f32 	%f44, %f42, %f43, %f41;
	st.global.f32 	[%rd5], %f44;
	ld.global.f32 	%f45, [%rd6];
	ld.global.f32 	%f46, [%rd19+12];
	fma.rn.f32 	%f47, %f45, %f46, %f44;
	st.global.f32 	[%rd5], %f47;
	ld.global.f32 	%f48, [%rd6];
	ld.global.f32 	%f49, [%rd19+16];
	fma.rn.f32 	%f50, %f48, %f49, %f47;
	st.global.f32 	[%rd5], %f50;
	ld.global.f32 	%f51, [%rd6];
	ld.global.f32 	%f52, [%rd19+20];
	fma.rn.f32 	%f53, %f51, %f52, %f50;
	st.global.f32 	[%rd5], %f53;
	ld.global.f32 	%f54, [%rd6];
	ld.global.f32 	%f55, [%rd19+24];
	fma.rn.f32 	%f56, %f54, %f55, %f53;
	st.global.f32 	[%rd5], %f56;
	ld.global.f32 	%f57, [%rd6];
	ld.global.f32 	%f58, [%rd19+28];
	fma.rn.f32 	%f101, %f57, %f58, %f56;
	st.global.f32 	[%rd5], %f101;
	add.s32 	%r21, %r21, 16;
	add.s64 	%rd19, %rd19, 64;
	setp.ne.s32 	%p3, %r21, 0;
	mov.u32 	%r23, %r5;
	@%p3 bra 	$L__BB0_4;
$L__BB0_5:
	setp.eq.s32 	%p4, %r1, 0;
	@%p4 bra 	$L__BB0_15;
	setp.lt.u32 	%p5, %r2, 7;
	@%p5 bra 	$L__BB0_8;
	ld.global.f32 	%f59, [%rd6];
	mul.wide.u32 	%rd14, %r23, 4;
	add.s64 	%rd15, %rd1, %rd14;
	ld.global.f32 	%f60, [%rd15];
	fma.rn.f32 	%f61, %f59, %f60, %f101;
	st.global.f32 	[%rd5], %f61;
	ld.global.f32 	%f62, [%rd6];
	ld.global.f32 	%f63, [%rd15+4];
	fma.rn.f32 	%f64, %f62, %f63, %f61;
	st.global.f32 	[%rd5], %f64;
	ld.global.f32 	%f65, [%rd6];
	ld.global.f32 	%f66, [%rd15+8];
	fma.rn.f32 	%f67, %f65, %f66, %f64;
	st.global.f32 	[%rd5], %f67;
	ld.global.f32 	%f68, [%rd6];
	ld.global.f32 	%f69, [%rd15+12];
	fma.rn.f32 	%f70, %f68, %f69, %f67;
	st.global.f32 	[%rd5], %f70;
	ld.global.f32 	%f71, [%rd6];
	ld.global.f32 	%f72, [%rd15+16];
	fma.rn.f32 	%f73, %f71, %f72, %f70;
	st.global.f32 	[%rd5], %f73;
	ld.global.f32 	%f74, [%rd6];
	ld.global.f32 	%f75, [%rd15+20];
	fma.rn.f32 	%f76, %f74, %f75, %f73;
	st.global.f32 	[%rd5], %f76;
	ld.global.f32 	%f77, [%rd6];
	ld.global.f32 	%f78, [%rd15+24];
	fma.rn.f32 	%f79, %f77, %f78, %f76;
	st.global.f32 	[%rd5], %f79;
	ld.global.f32 	%f80, [%rd6];
	ld.global.f32 	%f81, [%rd15+28];
	fma.rn.f32 	%f101, %f80, %f81, %f79;
	st.global.f32 	[%rd5], %f101;
	add.s32 	%r23, %r23, 8;
$L__BB0_8:
	setp.eq.s32 	%p6, %r3, 0;
	@%p6 bra 	$L__BB0_15;
	setp.lt.u32 	%p7, %r4, 3;
	@%p7 bra 	$L__BB0_11;
	ld.global.f32 	%f82, [%rd6];
	mul.wide.u32 	%rd16, %r23, 4;
	add.s64 	%rd17, %rd1, %rd16;
	ld.global.f32 	%f83, [%rd17];
	fma.rn.f32 	%f84, %f82, %f83, %f101;
	st.global.f32 	[%rd5], %f84;
	ld.global.f32 	%f85, [%rd6];
	ld.global.f32 	%f86, [%rd17+4];
	fma.rn.f32 	%f87, %f85, %f86, %f84;
	st.global.f32 	[%rd5], %f87;
	ld.global.f32 	%f88, [%rd6];
	ld.global.f32 	%f89, [%rd17+8];
	fma.rn.f32 	%f90, %f88, %f89, %f87;
	st.global.f32 	[%rd5], %f90;
	ld.global.f32 	%f91, [%rd6];
	ld.global.f32 	%f92, [%rd17+12];
	fma.rn.f32 	%f101, %f91, %f92, %f90;
	st.global.f32 	[%rd5], %f101;
	add.s32 	%r23, %r23, 4;
$L__BB0_11:
	setp.eq.s32 	%p8, %r6, 0;
	@%p8 bra 	$L__BB0_15;
	setp.eq.s32 	%p9, %r6, 1;
	ld.global.f32 	%f93, [%rd6];
	mul.wide.u32 	%rd18, %r23, 4;
	add.s64 	%rd9, %rd1, %rd18;
	ld.global.f32 	%f94, [%rd9];
	fma.rn.f32 	%f8, %f93, %f94, %f101;
	st.global.f32 	[%rd5], %f8;
	@%p9 bra 	$L__BB0_15;
	setp.eq.s32 	%p10, %r6, 2;
	ld.global.f32 	%f95, [%rd6];
	ld.global.f32 	%f96, [%rd9+4];
	fma.rn.f32 	%f9, %f95, %f96, %f8;
	st.global.f32 	[%rd5], %f9;
	@%p10 bra 	$L__BB0_15;
	ld.global.f32 	%f97, [%rd6];
	ld.global.f32 	%f98, [%rd9+8];
	fma.rn.f32 	%f99, %f97, %f98, %f9;
	st.global.f32 	[%rd5], %f99;
$L__BB0_15:
	add.s32 	%r20, %r20, 1;
	setp.ne.s32 	%p11, %r20, %r17;
	@%p11 bra 	$L__BB0_2;
$L__BB0_16:
	ret;

}


// ===== COMPILED SASS (sm_100) =====

	.target	sm_100

	.elftype	@"ET_EXEC"


//--------------------- .note.nv.tkinfo           --------------------------
	.section	.note.nv.tkinfo,"",@"SHT_NOTE"
	.sectionflags	@"SHF_NOTE_NV_TKINFO"
	.tkinfo
        /*0018*/ 	.word	0x00000002
        /*0030*/ 	.string	""
        /*0030*/ 	.string	"ptxas"
        /*0030*/ 	.string	"Cuda compilation tools, release 13.0, V13.0.88"
        /*0030*/ 	.string	"Build cuda_13.0.r13.0/compiler.36424714_0"
        /*0030*/ 	.string	"-arch sm_100 -m 64 "



//--------------------- .note.nv.cuinfo           --------------------------
	.section	.note.nv.cuinfo,"",@"SHT_NOTE"
	.sectionflags	@"SHF_NOTE_NV_CUINFO"
        /*0018*/ 	.short	0x0002
        /*001a*/ 	.short	0x0064
        /*001c*/ 	.short	0x0082
	.zero		2


//--------------------- .nv.info                  --------------------------
	.section	.nv.info,"",@"SHT_CUDA_INFO"
	.align	4


	//----- nvinfo : EIATTR_REGCOUNT
	.align		4
        /*0000*/ 	.byte	0x04, 0x2f
        /*0002*/ 	.short	(.L_1 - .L_0)
	.align		4
.L_0:
        /*0004*/ 	.word	index@(_Z10vector_proPfS_S_i)
        /*0008*/ 	.word	0x00000016


	//----- nvinfo : EIATTR_FRAME_SIZE
	.align		4
.L_1:
        /*000c*/ 	.byte	0x04, 0x11
        /*000e*/ 	.short	(.L_3 - .L_2)
	.align		4
.L_2:
        /*0010*/ 	.word	index@(_Z10vector_proPfS_S_i)
        /*0014*/ 	.word	0x00000000


	//----- nvinfo : EIATTR_MIN_STACK_SIZE
	.align		4
.L_3:
        /*0018*/ 	.byte	0x04, 0x12
        /*001a*/ 	.short	(.L_5 - .L_4)
	.align		4
.L_4:
        /*001c*/ 	.word	index@(_Z10vector_proPfS_S_i)
        /*0020*/ 	.word	0x00000000
.L_5:


//--------------------- .nv.compat                --------------------------
	.section	.nv.compat,"",@"SHT_CUDA_COMPAT_INFO"
	.align	4
        /*0000*/ 	.byte	0x02, 0x09, 0x00, 0x00, 0x02, 0x02, 0x01, 0x00, 0x02, 0x05, 0x05, 0x00, 0x03, 0x07, 0x01, 0x01
        /*0010*/ 	.byte	0x02, 0x03, 0x00, 0x00, 0x02, 0x06, 0x01, 0x00, 0x04, 0x0b, 0x08, 0x00, 0x09, 0x00, 0x00, 0x00
        /*0020*/ 	.byte	0x00, 0x00, 0x00, 0x00


//--------------------- .nv.info._Z10vector_proPfS_S_i --------------------------
	.section	.nv.info._Z10vector_proPfS_S_i,"",@"SHT_CUDA_INFO"
	.sectionflags	@""
	.align	4


	//----- nvinfo : EIATTR_CUDA_API_VERSION
	.align		4
        /*0000*/ 	.byte	0x04, 0x37
        /*0002*/ 	.short	(.L_7 - .L_6)
.L_6:
        /*0004*/ 	.word	0x00000082


	//----- nvinfo : EIATTR_KPARAM_INFO
	.align		4
.L_7:
        /*0008*/ 	.byte	0x04, 0x17
        /*000a*/ 	.short	(.L_9 - .L_8)
.L_8:
        /*000c*/ 	.word	0x00000000
        /*0010*/ 	.short	0x0003
        /*0012*/ 	.short	0x0018
        /*0014*/ 	.byte	0x00, 0xf0, 0x11, 0x00


	//----- nvinfo : EIATTR_KPARAM_INFO
	.align		4
.L_9:
        /*0018*/ 	.byte	0x04, 0x17
        /*001a*/ 	.short	(.L_11 - .L_10)
.L_10:
        /*001c*/ 	.word	0x00000000
        /*0020*/ 	.short	0x0002
        /*0022*/ 	.short	0x0010
        /*0024*/ 	.byte	0x00, 0xf5, 0x21, 0x00


	//----- nvinfo : EIATTR_KPARAM_INFO
	.align		4
.L_11:
        /*0028*/ 	.byte	0x04, 0x17
        /*002a*/ 	.short	(.L_13 - .L_12)
.L_12:
        /*002c*/ 	.word	0x00000000
        /*0030*/ 	.short	0x0001
        /*0032*/ 	.short	0x0008
        /*0034*/ 	.byte	0x00, 0xf5, 0x21, 0x00


	//----- nvinfo : EIATTR_KPARAM_INFO
	.align		4
.L_13:
        /*0038*/ 	.byte	0x04, 0x17
        /*003a*/ 	.short	(.L_15 - .L_14)
.L_14:
        /*003c*/ 	.word	0x00000000
        /*0040*/ 	.short	0x0000
        /*0042*/ 	.short	0x0000
        /*0044*/ 	.byte	0x00, 0xf5, 0x21, 0x00


	//----- nvinfo : EIATTR_SPARSE_MMA_MASK
	.align		4
.L_15:
        /*0048*/ 	.byte	0x03, 0x50
        /*004a*/ 	.short	0x0000


	//----- nvinfo : EIATTR_MAXREG_COUNT
	.align		4
        /*004c*/ 	.byte	0x03, 0x1b
        /*004e*/ 	.short	0x00ff


	//----- nvinfo : EIATTR_MERCURY_ISA_VERSION
	.align		4
        /*0050*/ 	.byte	0x03, 0x5f
        /*0052*/ 	.short	0x0101


	//----- nvinfo : EIATTR_VRC_CTA_INIT_COUNT
	.align		4
        /*0054*/ 	.byte	0x02, 0x4a
	.zero		1
	.zero		1


	//----- nvinfo : EIATTR_EXIT_INSTR_OFFSETS
	.align		4
        /*0058*/ 	.byte	0x04, 0x1c
        /*005a*/ 	.short	(.L_17 - .L_16)


	//   ....[0]....
.L_16:
        /*005c*/ 	.word	0x00000030


	//   ....[1]....
        /*0060*/ 	.word	0x00000bb0


	//----- nvinfo : EIATTR_CBANK_PARAM_SIZE
	.align		4
.L_17:
        /*0064*/ 	.byte	0x03, 0x19
        /*0066*/ 	.short	0x001c


	//----- nvinfo : EIATTR_PARAM_CBANK
	.align		4
        /*0068*/ 	.byte	0x04, 0x0a
        /*006a*/ 	.short	(.L_19 - .L_18)
	.align		4
.L_18:
        /*006c*/ 	.word	index@(.nv.constant0._Z10vector_proPfS_S_i)
        /*0070*/ 	.short	0x0380
        /*0072*/ 	.short	0x001c


	//----- nvinfo : EIATTR_SW_WAR
	.align		4
.L_19:
        /*0074*/ 	.byte	0x04, 0x36
        /*0076*/ 	.short	(.L_21 - .L_20)
.L_20:
        /*0078*/ 	.word	0x00000008
.L_21:


//--------------------- .nv.callgraph             --------------------------
	.section	.nv.callgraph,"",@"SHT_CUDA_CALLGRAPH"
	.align	4
	.sectionentsize	8
	.align		4
        /*0000*/ 	.word	0x00000000
	.align		4
        /*0004*/ 	.word	0xffffffff
	.align		4
        /*0008*/ 	.word	0x00000000
	.align		4
        /*000c*/ 	.word	0xfffffffe
	.align		4
        /*0010*/ 	.word	0x00000000
	.align		4
        /*0014*/ 	.word	0xfffffffd
	.align		4
        /*0018*/ 	.word	0x00000000
	.align		4
        /*001c*/ 	.word	0xfffffffc


//--------------------- .text._Z10vector_proPfS_S_i --------------------------
	.section	.text._Z10vector_proPfS_S_i,"ax",@progbits
	.align	128
        .global         _Z10vector_proPfS_S_i
        .type           _Z10vector_proPfS_S_i,@function
        .size           _Z10vector_proPfS_S_i,(.L_x_7 - _Z10vector_proPfS_S_i)
        .other          _Z10vector_proPfS_S_i,@"STO_CUDA_ENTRY STV_DEFAULT"
_Z10vector_proPfS_S_i:
.text._Z10vector_proPfS_S_i:
[----:B------:R-:W-:Y:S08]  /*0000*/  LDC R1, c[0x0][0x37c] ;  /* 0x0000df00ff017b82 */ /* 0x000ff00000000800 */
[----:B------:R-:W0:Y:S02]  /*0010*/  LDC R6, c[0x0][0x398] ;  /* 0x0000e600ff067b82 */ /* 0x000e240000000800 */
[----:B0-----:R-:W-:-:S13]  /*0020*/  ISETP.GE.AND P0, PT, R6, 0x1, PT ;  /* 0x000000010600780c */ /* 0x001fda0003f06270 */
[----:B------:R-:W-:Y:S05]  /*0030*/  @!P0 EXIT ;  /* 0x000000000000894d */ /* 0x000fea0003800000 */
[----:B------:R-:W0:Y:S01]  /*0040*/  LDCU.64 UR4, c[0x0][0x390] ;  /* 0x00007200ff0477ac */ /* 0x000e220008000a00 */
[C---:B------:R-:W-:Y:S01]  /*0050*/  LOP3.LUT R12, R6.reuse, 0xf, RZ, 0xc0, !PT ;  /* 0x0000000f060c7812 */ /* 0x040fe200078ec0ff */
[----:B------:R-:W-:Y:S01]  /*0060*/  HFMA2 R7, -RZ, RZ, 0, 0 ;  /* 0x00000000ff077431 */ /* 0x000fe200000001ff */
[----:B------:R-:W-:Y:S01]  /*0070*/  LOP3.LUT R14, R6, 0x7, RZ, 0xc0, !PT ;  /* 0x00000007060e7812 */ /* 0x000fe200078ec0ff */
[----:B------:R-:W1:Y:S01]  /*0080*/  LDCU.64 UR6, c[0x0][0x358] ;  /* 0x00006b00ff0677ac */ /* 0x000e620008000a00 */
[----:B------:R-:W-:Y:S02]  /*0090*/  IADD3 R0, PT, PT, R12, -0x1, RZ ;  /* 0xffffffff0c007810 */ /* 0x000fe40007ffe0ff */
[----:B------:R-:W-:Y:S02]  /*00a0*/  IADD3 R2, PT, PT, R14, -0x1, RZ ;  /* 0xffffffff0e027810 */ /* 0x000fe40007ffe0ff */
[----:B------:R-:W-:Y:S02]  /*00b0*/  ISETP.GE.U32.AND P2, PT, R0, 0x7, PT ;  /* 0x000000070000780c */ /* 0x000fe40003f46070 */
[----:B------:R-:W-:-:S02]  /*00c0*/  LOP3.LUT R0, R6, 0x7ffffff0, RZ, 0xc0, !PT ;  /* 0x7ffffff006007812 */ /* 0x000fc400078ec0ff */
[----:B------:R-:W-:Y:S02]  /*00d0*/  ISETP.GE.U32.AND P1, PT, R2, 0x3, PT ;  /* 0x000000030200780c */ /* 0x000fe40003f26070 */
[----:B------:R-:W-:Y:S02]  /*00e0*/  LOP3.LUT R6, R6, 0x3, RZ, 0xc0, !PT ;  /* 0x0000000306067812 */ /* 0x000fe400078ec0ff */
[----:B------:R-:W-:Y:S01]  /*00f0*/  IADD3 R8, PT, PT, -R0, RZ, RZ ;  /* 0x000000ff00087210 */ /* 0x000fe20007ffe1ff */
[----:B0-----:R-:W-:-:S04]  /*0100*/  UIADD3 UR4, UP0, UPT, UR4, 0x20, URZ ;  /* 0x0000002004047890 */ /* 0x001fc8000ff1e0ff */
[----:B-1----:R-:W-:-:S12]  /*0110*/  UIADD3.X UR5, UPT, UPT, URZ, UR5, URZ, UP0, !UPT ;  /* 0x00000005ff057290 */ /* 0x002fd800087fe4ff */
.L_x_5:
[----:B01234-:R-:W0:Y:S01]  /*0120*/  LDC.64 R2, c[0x0][0x380] ;  /* 0x0000e000ff027b82 */ /* 0x01fe220000000a00 */
[----:B------:R-:W1:Y:S01]  /*0130*/  LDCU UR8, c[0x0][0x398] ;  /* 0x00007300ff0877ac */ /* 0x000e620008000800 */
[----:B------:R-:W-:Y:S02]  /*0140*/  MOV R9, RZ ;  /* 0x000000ff00097202 */ /* 0x000fe40000000f00 */
[----:B------:R-:W-:-:S04]  /*0150*/  MOV R13, RZ ;  /* 0x000000ff000d7202 */ /* 0x000fc80000000f00 */
[----:B------:R-:W2:Y:S01]  /*0160*/  LDC.64 R4, c[0x0][0x388] ;  /* 0x0000e200ff047b82 */ /* 0x000ea20000000a00 */
[----:B-1----:R-:W-:Y:S01]  /*0170*/  UISETP.GE.U32.AND UP0, UPT, UR8, 0x10, UPT ;  /* 0x000000100800788c */ /* 0x002fe2000bf06070 */
[----:B0-----:R-:W-:-:S05]  /*0180*/  IMAD.WIDE.U32 R2, R7, 0x4, R2 ;  /* 0x0000000407027825 */ /* 0x001fca00078e0002 */
[----:B------:R0:W-:Y:S01]  /*0190*/  STG.E desc[UR6][R2.64], RZ ;  /* 0x000000ff02007986 */ /* 0x0001e2000c101906 */
[C---:B--2---:R-:W-:Y:S01]  /*01a0*/  IMAD.WIDE.U32 R4, R7.reuse, 0x4, R4 ;  /* 0x0000000407047825 */ /* 0x044fe200078e0004 */
[----:B------:R-:W-:-:S04]  /*01b0*/  IADD3 R7, PT, PT, R7, 0x1, RZ ;  /* 0x0000000107077810 */ /* 0x000fc80007ffe0ff */
[----:B------:R-:W-:Y:S01]  /*01c0*/  ISETP.NE.AND P0, PT, R7, UR8, PT ;  /* 0x0000000807007c0c */ /* 0x000fe2000bf05270 */
[----:B------:R-:W-:-:S12]  /*01d0*/  BRA.U !UP0, `(.L_x_0) ;  /* 0x0000000508307547 */ /* 0x000fd8000b800000 */
[----:B------:R-:W-:Y:S02]  /*01e0*/  MOV R13, RZ ;  /* 0x000000ff000d7202 */ /* 0x000fe40000000f00 */
[----:B------:R-:W-:Y:S02]  /*01f0*/  MOV R15, UR4 ;  /* 0x00000004000f7c02 */ /* 0x000fe40008000f00 */
[----:B------:R-:W-:Y:S02]  /*0200*/  MOV R16, UR5 ;  /* 0x0000000500107c02 */ /* 0x000fe40008000f00 */
[----:B------:R-:W-:-:S07]  /*0210*/  MOV R9, R8 ;  /* 0x0000000800097202 */ /* 0x000fce0000000f00 */
.L_x_1:
[----:B------:R-:W-:Y:S02]  /*0220*/  MOV R10, R15 ;  /* 0x0000000f000a7202 */ /* 0x000fe40000000f00 */
[----:B------:R-:W-:Y:S02]  /*0230*/  MOV R11, R16 ;  /* 0x00000010000b7202 */ /* 0x000fe40000000f00 */
[----:B------:R-:W2:Y:S04]  /*0240*/  LDG.E R16, desc[UR6][R4.64] ;  /* 0x0000000604107981 */ /* 0x000ea8000c1e1900 */
[----:B------:R-:W2:Y:S02]  /*0250*/  LDG.E R15, desc[UR6][R10.64+-0x20] ;  /* 0xffffe0060a0f7981 */ /* 0x000ea4000c1e1900 */
[----:B--2---:R-:W-:-:S05]  /*0260*/  FFMA R15, R16, R15, R13 ;  /* 0x0000000f100f7223 */ /* 0x004fca000000000d */
[----:B------:R1:W-:Y:S04]  /*0270*/  STG.E desc[UR6][R2.64], R15 ;  /* 0x0000000f02007986 */ /* 0x0003e8000c101906 */
[----:B------:R-:W2:Y:S04]  /*0280*/  LDG.E R16, desc[UR6][R4.64] ;  /* 0x0000000604107981 */ /* 0x000ea8000c1e1900 */
[----:B----4-:R-:W2:Y:S02]  /*0290*/  LDG.E R13, desc[UR6][R10.64+-0x1c] ;  /* 0xffffe4060a0d7981 */ /* 0x010ea4000c1e1900 */
[----:B--2---:R-:W-:-:S05]  /*02a0*/  FFMA R13, R16, R13, R15 ;  /* 0x0000000d100d7223 */ /* 0x004fca000000000f */
[----:B------:R2:W-:Y:S04]  /*02b0*/  STG.E desc[UR6][R2.64], R13 ;  /* 0x0000000d02007986 */ /* 0x0005e8000c101906 */
[----:B------:R-:W3:Y:S04]  /*02c0*/  LDG.E R16, desc[UR6][R4.64] ;  /* 0x0000000604107981 */ /* 0x000ee8000c1e1900 */
[----:B------:R-:W3:Y:S02]  /*02d0*/  LDG.E R17, desc[UR6][R10.64+-0x18] ;  /* 0xffffe8060a117981 */ /* 0x000ee4000c1e1900 */
[----:B---3--:R-:W-:-:S05]  /*02e0*/  FFMA R17, R16, R17, R13 ;  /* 0x0000001110117223 */ /* 0x008fca000000000d */
[----:B------:R3:W-:Y:S04]  /*02f0*/  STG.E desc[UR6][R2.64], R17 ;  /* 0x0000001102007986 */ /* 0x0007e8000c101906 */
[----:B------:R-:W1:Y:S04]  /*0300*/  LDG.E R16, desc[UR6][R4.64] ;  /* 0x0000000604107981 */ /* 0x000e68000c1e1900 */
[----:B------:R-:W1:Y:S02]  /*0310*/  LDG.E R18, desc[UR6][R10.64+-0x14] ;  /* 0xffffec060a127981 */ /* 0x000e64000c1e1900 */
[----:B-1----:R-:W-:-:S05]  /*0320*/  FFMA R15, R16, R18, R17 ;  /* 0x00000012100f7223 */ /* 0x002fca0000000011 */
[----:B------:R1:W-:Y:S04]  /*0330*/  STG.E desc[UR6][R2.64], R15 ;  /* 0x0000000f02007986 */ /* 0x0003e8000c101906 */
[----:B------:R-:W2:Y:S04]  /*0340*/  LDG.E R16, desc[UR6][R4.64] ;  /* 0x0000000604107981 */ /* 0x000ea8000c1e1900 */
[----:B------:R-:W2:Y:S02]  /*0350*/  LDG.E R18, desc[UR6][R10.64+-0x10] ;  /* 0xfffff0060a127981 */ /* 0x000ea4000c1e1900 */
        /* <DEDUP_REMOVED lines=34> */
[----:B------:R-:W4:Y:S04]  /*0580*/  LDG.E R16, desc[UR6][R4.64] ;  /* 0x0000000604107981 */ /* 0x000f28000c1e1900 */
[----:B------:R-:W4:Y:S02]  /*0590*/  LDG.E R18, desc[UR6][R10.64+0x14] ;  /* 0x000014060a127981 */ /* 0x000f24000c1e1900 */
[----:B----4-:R-:W-:-:S05]  /*05a0*/  FFMA R19, R16, R18, R15 ;  /* 0x0000001210137223 */ /* 0x010fca000000000f */
[----:B------:R4:W-:Y:S04]  /*05b0*/  STG.E desc[UR6][R2.64], R19 ;  /* 0x0000001302007986 */ /* 0x0009e8000c101906 */
[----:B------:R-:W3:Y:S04]  /*05c0*/  LDG.E R16, desc[UR6][R4.64] ;  /* 0x0000000604107981 */ /* 0x000ee8000c1e1900 */
[----:B--2---:R-:W3:Y:S01]  /*05d0*/  LDG.E R13, desc[UR6][R10.64+0x18] ;  /* 0x000018060a0d7981 */ /* 0x004ee2000c1e1900 */
[----:B------:R-:W-:Y:S01]  /*05e0*/  IADD3 R9, PT, PT, R9, 0x10, RZ ;  /* 0x0000001009097810 */ /* 0x000fe20007ffe0ff */
[----:B---3--:R-:W-:-:S05]  /*05f0*/  FFMA R17, R16, R13, R19 ;  /* 0x0000000d10117223 */ /* 0x008fca0000000013 */
[----:B------:R4:W-:Y:S04]  /*0600*/  STG.E desc[UR6][R2.64], R17 ;  /* 0x0000001102007986 */ /* 0x0009e8000c101906 */
[----:B------:R-:W2:Y:S04]  /*0610*/  LDG.E R16, desc[UR6][R4.64] ;  /* 0x0000000604107981 */ /* 0x000ea8000c1e1900 */
[----:B------:R-:W2:Y:S01]  /*0620*/  LDG.E R13, desc[UR6][R10.64+0x1c] ;  /* 0x00001c060a0d7981 */ /* 0x000ea2000c1e1900 */
[----:B------:R-:W-:Y:S02]  /*0630*/  ISETP.NE.AND P3, PT, R9, RZ, PT ;  /* 0x000000ff0900720c */ /* 0x000fe40003f65270 */
[----:B-1----:R-:W-:Y:S01]  /*0640*/  IADD3 R15, P4, PT, R10, 0x40, RZ ;  /* 0x000000400a0f7810 */ /* 0x002fe20007f9e0ff */
[----:B--2---:R-:W-:-:S03]  /*0650*/  FFMA R13, R16, R13, R17 ;  /* 0x0000000d100d7223 */ /* 0x004fc60000000011 */
[----:B------:R-:W-:Y:S02]  /*0660*/  IADD3.X R16, PT, PT, RZ, R11, RZ, P4, !PT ;  /* 0x0000000bff107210 */ /* 0x000fe400027fe4ff */
[----:B------:R4:W-:Y:S05]  /*0670*/  STG.E desc[UR6][R2.64], R13 ;  /* 0x0000000d02007986 */ /* 0x0009ea000c101906 */
[----:B------:R-:W-:Y:S05]  /*0680*/  @P3 BRA `(.L_x_1) ;  /* 0xfffffff800e43947 */ /* 0x000fea000383ffff */
[----:B------:R-:W-:-:S07]  /*0690*/  MOV R9, R0 ;  /* 0x0000000000097202 */ /* 0x000fce0000000f00 */
.L_x_0:
[----:B------:R-:W-:-:S13]  /*06a0*/  ISETP.NE.AND P3, PT, R12, RZ, PT ;  /* 0x000000ff0c00720c */ /* 0x000fda0003f65270 */
[----:B------:R-:W-:Y:S05]  /*06b0*/  @!P3 BRA `(.L_x_2) ;  /* 0x000000040038b947 */ /* 0x000fea0003800000 */
[----:B------:R-:W-:Y:S01]  /*06c0*/  ISETP.NE.AND P3, PT, R14, RZ, PT ;  /* 0x000000ff0e00720c */ /* 0x000fe20003f65270 */
[----:B------:R-:W-:-:S12]  /*06d0*/  @!P2 BRA `(.L_x_3) ;  /* 0x00000000008ca947 */ /* 0x000fd80003800000 */
[----:B------:R-:W1:Y:S01]  /*06e0*/  LDC.64 R10, c[0x0][0x390] ;  /* 0x0000e400ff0a7b82 */ /* 0x000e620000000a00 */
[----:B------:R-:W2:Y:S01]  /*06f0*/  LDG.E R16, desc[UR6][R4.64] ;  /* 0x0000000604107981 */ /* 0x000ea2000c1e1900 */
[----:B-1----:R-:W-:-:S05]  /*0700*/  IMAD.WIDE.U32 R10, R9, 0x4, R10 ;  /* 0x00000004090a7825 */ /* 0x002fca00078e000a */
        /* <DEDUP_REMOVED lines=28> */
[----:B------:R-:W2:Y:S01]  /*08d0*/  LDG.E R16, desc[UR6][R4.64] ;  /* 0x0000000604107981 */ /* 0x000ea2000c1e1900 */
[----:B------:R-:W-:Y:S01]  /*08e0*/  IADD3 R9, PT, PT, R9, 0x8, RZ ;  /* 0x0000000809097810 */ /* 0x000fe20007ffe0ff */
[----:B--2---:R-:W-:-:S05]  /*08f0*/  FFMA R13, R16, R18, R15 ;  /* 0x00000012100d7223 */ /* 0x004fca000000000f */
[----:B------:R3:W-:Y:S02]  /*0900*/  STG.E desc[UR6][R2.64], R13 ;  /* 0x0000000d02007986 */ /* 0x0007e4000c101906 */
.L_x_3:
[----:B------:R-:W-:Y:S05]  /*0910*/  @!P3 BRA `(.L_x_2) ;  /* 0x0000000000a0b947 */ /* 0x000fea0003800000 */
[----:B------:R-:W-:Y:S01]  /*0920*/  ISETP.NE.AND P3, PT, R6, RZ, PT ;  /* 0x000000ff0600720c */ /* 0x000fe20003f65270 */
[----:B------:R-:W-:-:S12]  /*0930*/  @!P1 BRA `(.L_x_4) ;  /* 0x00000000004c9947 */ /* 0x000fd80003800000 */
[----:B------:R-:W1:Y:S01]  /*0940*/  LDC.64 R10, c[0x0][0x390] ;  /* 0x0000e400ff0a7b82 */ /* 0x000e620000000a00 */
[----:B------:R-:W2:Y:S01]  /*0950*/  LDG.E R16, desc[UR6][R4.64] ;  /* 0x0000000604107981 */ /* 0x000ea2000c1e1900 */
[----:B-1----:R-:W-:-:S05]  /*0960*/  IMAD.WIDE.U32 R10, R9, 0x4, R10 ;  /* 0x00000004090a7825 */ /* 0x002fca00078e000a */
[----:B---3--:R-:W2:Y:S02]  /*0970*/  LDG.E R15, desc[UR6][R10.64] ;  /* 0x000000060a0f7981 */ /* 0x008ea4000c1e1900 */
[----:B--2---:R-:W-:-:S05]  /*0980*/  FFMA R15, R16, R15, R13 ;  /* 0x0000000f100f7223 */ /* 0x004fca000000000d */
[----:B------:R1:W-:Y:S04]  /*0990*/  STG.E desc[UR6][R2.64], R15 ;  /* 0x0000000f02007986 */ /* 0x0003e8000c101906 */
[----:B------:R-:W2:Y:S04]  /*09a0*/  LDG.E R16, desc[UR6][R4.64] ;  /* 0x0000000604107981 */ /* 0x000ea8000c1e1900 */
[----:B----4-:R-:W2:Y:S02]  /*09b0*/  LDG.E R13, desc[UR6][R10.64+0x4] ;  /* 0x000004060a0d7981 */ /* 0x010ea4000c1e1900 */
[----:B--2---:R-:W-:-:S05]  /*09c0*/  FFMA R17, R16, R13, R15 ;  /* 0x0000000d10117223 */ /* 0x004fca000000000f */
[----:B------:R1:W-:Y:S04]  /*09d0*/  STG.E desc[UR6][R2.64], R17 ;  /* 0x0000001102007986 */ /* 0x0003e8000c101906 */
[----:B------:R-:W2:Y:S04]  /*09e0*/  LDG.E R16, desc[UR6][R4.64] ;  /* 0x0000000604107981 */ /* 0x000ea8000c1e1900 */
[----:B------:R-:W2:Y:S02]  /*09f0*/  LDG.E R13, desc[UR6][R10.64+0x8] ;  /* 0x000008060a0d7981 */ /* 0x000ea4000c1e1900 */
[----:B--2---:R-:W-:-:S05]  /*0a00*/  FFMA R19, R16, R13, R17 ;  /* 0x0000000d10137223 */ /* 0x004fca0000000011 */
[----:B------:R1:W-:Y:S04]  /*0a10*/  STG.E desc[UR6][R2.64], R19 ;  /* 0x0000001302007986 */ /* 0x0003e8000c101906 */
[----:B------:R-:W2:Y:S04]  /*0a20*/  LDG.E R13, desc[UR6][R10.64+0xc] ;  /* 0x00000c060a0d7981 */ /* 0x000ea8000c1e1900 */
[----:B------:R-:W2:Y:S01]  /*0a30*/  LDG.E R16, desc[UR6][R4.64] ;  /* 0x0000000604107981 */ /* 0x000ea2000c1e1900 */
[----:B------:R-:W-:Y:S01]  /*0a40*/  IADD3 R9, PT, PT, R9, 0x4, RZ ;  /* 0x0000000409097810 */ /* 0x000fe20007ffe0ff */
[----:B--2---:R-:W-:-:S05]  /*0a50*/  FFMA R13, R16, R13, R19 ;  /* 0x0000000d100d7223 */ /* 0x004fca0000000013 */
[----:B------:R1:W-:Y:S02]  /*0a60*/  STG.E desc[UR6][R2.64], R13 ;  /* 0x0000000d02007986 */ /* 0x0003e4000c101906 */
.L_x_4:
[----:B------:R-:W-:Y:S05]  /*0a70*/  @!P3 BRA `(.L_x_2) ;  /* 0x000000000048b947 */ /* 0x000fea0003800000 */
[----:B------:R-:W2:Y:S01]  /*0a80*/  LDC.64 R10, c[0x0][0x390] ;  /* 0x0000e400ff0a7b82 */ /* 0x000ea20000000a00 */
[----:B------:R-:W5:Y:S01]  /*0a90*/  LDG.E R16, desc[UR6][R4.64] ;  /* 0x0000000604107981 */ /* 0x000f62000c1e1900 */
[----:B--2---:R-:W-:-:S05]  /*0aa0*/  IMAD.WIDE.U32 R10, R9, 0x4, R10 ;  /* 0x00000004090a7825 */ /* 0x004fca00078e000a */
[----:B------:R-:W5:Y:S01]  /*0ab0*/  LDG.E R9, desc[UR6][R10.64] ;  /* 0x000000060a097981 */ /* 0x000f62000c1e1900 */
[----:B------:R-:W-:Y:S01]  /*0ac0*/  ISETP.NE.AND P3, PT, R6, 0x1, PT ;  /* 0x000000010600780c */ /* 0x000fe20003f65270 */
[----:B-----5:R-:W-:-:S05]  /*0ad0*/  FFMA R18, R16, R9, R13 ;  /* 0x0000000910127223 */ /* 0x020fca000000000d */
[----:B------:R2:W-:Y:S07]  /*0ae0*/  STG.E desc[UR6][R2.64], R18 ;  /* 0x0000001202007986 */ /* 0x0005ee000c101906 */
[----:B------:R-:W-:Y:S05]  /*0af0*/  @!P3 BRA `(.L_x_2) ;  /* 0x000000000028b947 */ /* 0x000fea0003800000 */
[----:B------:R-:W5:Y:S04]  /*0b00*/  LDG.E R9, desc[UR6][R4.64] ;  /* 0x0000000604097981 */ /* 0x000f68000c1e1900 */
[----:B------:R-:W5:Y:S01]  /*0b10*/  LDG.E R16, desc[UR6][R10.64+0x4] ;  /* 0x000004060a107981 */ /* 0x000f62000c1e1900 */
[----:B------:R-:W-:Y:S01]  /*0b20*/  ISETP.NE.AND P3, PT, R6, 0x2, PT ;  /* 0x000000020600780c */ /* 0x000fe20003f65270 */
[----:B-----5:R-:W-:-:S05]  /*0b30*/  FFMA R9, R9, R16, R18 ;  /* 0x0000001009097223 */ /* 0x020fca0000000012 */
[----:B------:R0:W-:Y:S07]  /*0b40*/  STG.E desc[UR6][R2.64], R9 ;  /* 0x0000000902007986 */ /* 0x0001ee000c101906 */
[----:B------:R-:W-:Y:S05]  /*0b50*/  @!P3 BRA `(.L_x_2) ;  /* 0x000000000010b947 */ /* 0x000fea0003800000 */
[----:B------:R-:W0:Y:S04]  /*0b60*/  LDG.E R4, desc[UR6][R4.64] ;  /* 0x0000000604047981 */ /* 0x000e28000c1e1900 */
[----:B------:R-:W0:Y:S02]  /*0b70*/  LDG.E R11, desc[UR6][R10.64+0x8] ;  /* 0x000008060a0b7981 */ /* 0x000e24000c1e1900 */
[----:B0-----:R-:W-:-:S05]  /*0b80*/  FFMA R9, R4, R11, R9 ;  /* 0x0000000b04097223 */ /* 0x001fca0000000009 */
[----:B------:R0:W-:Y:S02]  /*0b90*/  STG.E desc[UR6][R2.64], R9 ;  /* 0x0000000902007986 */ /* 0x0001e4000c101906 */
.L_x_2:
[----:B------:R-:W-:Y:S05]  /*0ba0*/  @P0 BRA `(.L_x_5) ;  /* 0xfffffff4005c0947 */ /* 0x000fea000383ffff */
[----:B------:R-:W-:Y:S05]  /*0bb0*/  EXIT ;  /* 0x000000000000794d */ /* 0x000fea0003800000 */
.L_x_6:
[----:B------:R-:W-:-:S00]  /*0bc0*/  BRA `(.L_x_6) ;  /* 0xfffffffc00fc7947 */ /* 0x000fc0000383ffff */
[----:B------:R-:W-:-:S00]  /*0bd0*/  NOP ;  /* 0x0000000000007918 */ /* 0x000fc00000000000 */
        /* <DEDUP_REMOVED lines=10> */
.L_x_7:


//--------------------- .nv.shared.reserved.0     --------------------------
	.section	.nv.shared.reserved.0,"aw",@nobits
	.weak		__nv_reservedSMEM_offset_0_alias
	.size		__nv_reservedSMEM_offset_0_alias, 0, 64
	.other		__nv_reservedSMEM_offset_0_alias,@"STO_CUDA_RESERVED_SHARED STV_DEFAULT"
__nv_reservedSMEM_offset_0_alias:
	.zero		0
	.zero		64


//--------------------- .nv.constant0._Z10vector_proPfS_S_i --------------------------
	.section	.nv.constant0._Z10vector_proPfS_S_i,"a",@progbits
	.sectionflags	@""
	.align	4
.nv.constant0._Z10vector_proPfS_S_i:
	.zero		924


//--------------------- SYMBOLS --------------------------

	.type		.nv.reservedSmem.offset0,@object
	.size		.nv.reservedSmem.offset0,0x4
